//
// Generated by NVIDIA NVVM Compiler
//
// Compiler Build ID: CL-36424714
// Cuda compilation tools, release 13.0, V13.0.88
// Based on NVVM 20.0.0
//

.version 9.0
.target sm_100
.address_size 64

	// .globl	_Z14KernelKnapsackPjS_
// _ZZ14KernelKnapsackPjS_E20tmp_best_buy_options has been demoted

.visible .entry _Z14KernelKnapsackPjS_(
	.param .u64 .ptr .align 1 _Z14KernelKnapsackPjS__param_0,
	.param .u64 .ptr .align 1 _Z14KernelKnapsackPjS__param_1
)
{
	.reg .pred 	%p<6>;
	.reg .b32 	%r<25>;
	.reg .b64 	%rd<11>;
	// demoted variable
	.shared .align 4 .b8 _ZZ14KernelKnapsackPjS_E20tmp_best_buy_options[4096];
	ld.param.u64 	%rd2, [_Z14KernelKnapsackPjS__param_0];
	ld.param.u64 	%rd1, [_Z14KernelKnapsackPjS__param_1];
	cvta.to.global.u64 	%rd3, %rd2;
	mov.u32 	%r1, %tid.x;
	mov.u32 	%r2, %ctaid.x;
	mov.u32 	%r3, %ntid.x;
	shl.b32 	%r9, %r1, 1;
	mad.lo.s32 	%r10, %r2, %r3, %r9;
	mul.wide.u32 	%rd4, %r10, 4;
	add.s64 	%rd5, %rd3, %rd4;
	ld.global.u32 	%r11, [%rd5];
	shl.b32 	%r12, %r1, 2;
	mov.u32 	%r13, _ZZ14KernelKnapsackPjS_E20tmp_best_buy_options;
	add.s32 	%r4, %r13, %r12;
	st.shared.u32 	[%r4], %r11;
	add.s32 	%r14, %r10, 1;
	mul.wide.u32 	%rd6, %r14, 4;
	add.s64 	%rd7, %rd3, %rd6;
	ld.global.u32 	%r15, [%rd7];
	st.shared.u32 	[%r4+4], %r15;
	bar.sync 	0;
	setp.lt.u32 	%p1, %r3, 2;
	@%p1 bra 	$L__BB0_6;
	mov.b32 	%r24, 1;
$L__BB0_2:
	shl.b32 	%r24, %r24, 1;
	add.s32 	%r17, %r24, -1;
	and.b32  	%r18, %r17, %r1;
	setp.ne.s32 	%p2, %r18, 0;
	@%p2 bra 	$L__BB0_5;
	ld.shared.u32 	%r19, [%r4+4];
	shl.b32 	%r20, %r24, 2;
	add.s32 	%r7, %r4, %r20;
	ld.shared.u32 	%r8, [%r7+4];
	setp.le.u32 	%p3, %r19, %r8;
	@%p3 bra 	$L__BB0_5;
	ld.shared.u32 	%r21, [%r7];
	st.shared.u32 	[%r4], %r21;
	st.shared.u32 	[%r4+4], %r8;
$L__BB0_5:
	bar.sync 	0;
	setp.lt.u32 	%p4, %r24, %r3;
	@%p4 bra 	$L__BB0_2;
$L__BB0_6:
	setp.ne.s32 	%p5, %r1, 0;
	@%p5 bra 	$L__BB0_8;
	ld.shared.u32 	%r22, [_ZZ14KernelKnapsackPjS_E20tmp_best_buy_options];
	cvta.to.global.u64 	%rd8, %rd1;
	mul.wide.u32 	%rd9, %r2, 4;
	add.s64 	%rd10, %rd8, %rd9;
	st.global.u32 	[%rd10], %r22;
	ld.shared.u32 	%r23, [_ZZ14KernelKnapsackPjS_E20tmp_best_buy_options+4];
	st.global.u32 	[%rd10+4], %r23;
$L__BB0_8:
	ret;

}


// ===== COMPILED SASS (sm_100) =====

	.target	sm_100

	.elftype	@"ET_EXEC"


//--------------------- .note.nv.tkinfo           --------------------------
	.section	.note.nv.tkinfo,"",@"SHT_NOTE"
	.sectionflags	@"SHF_NOTE_NV_TKINFO"
	.tkinfo
        /*0018*/ 	.word	0x00000002
        /*0030*/ 	.string	""
        /*0030*/ 	.string	"ptxas"
        /*0030*/ 	.string	"Cuda compilation tools, release 13.0, V13.0.88"
        /*0030*/ 	.string	"Build cuda_13.0.r13.0/compiler.36424714_0"
        /*0030*/ 	.string	"-arch sm_100 -m 64 "



//--------------------- .note.nv.cuinfo           --------------------------
	.section	.note.nv.cuinfo,"",@"SHT_NOTE"
	.sectionflags	@"SHF_NOTE_NV_CUINFO"
        /*0018*/ 	.short	0x0002
        /*001a*/ 	.short	0x0064
        /*001c*/ 	.short	0x0082
	.zero		2


//--------------------- .nv.info                  --------------------------
	.section	.nv.info,"",@"SHT_CUDA_INFO"
	.align	4


	//----- nvinfo : EIATTR_REGCOUNT
	.align		4
        /*0000*/ 	.byte	0x04, 0x2f
        /*0002*/ 	.short	(.L_1 - .L_0)
	.align		4
.L_0:
        /*0004*/ 	.word	index@(_Z14KernelKnapsackPjS_)
        /*0008*/ 	.word	0x0000000e


	//----- nvinfo : EIATTR_FRAME_SIZE
	.align		4
.L_1:
        /*000c*/ 	.byte	0x04, 0x11
        /*000e*/ 	.short	(.L_3 - .L_2)
	.align		4
.L_2:
        /*0010*/ 	.word	index@(_Z14KernelKnapsackPjS_)
        /*0014*/ 	.word	0x00000000


	//----- nvinfo : EIATTR_MIN_STACK_SIZE
	.align		4
.L_3:
        /*0018*/ 	.byte	0x04, 0x12
        /*001a*/ 	.short	(.L_5 - .L_4)
	.align		4
.L_4:
        /*001c*/ 	.word	index@(_Z14KernelKnapsackPjS_)
        /*0020*/ 	.word	0x00000000
.L_5:


//--------------------- .nv.compat                --------------------------
	.section	.nv.compat,"",@"SHT_CUDA_COMPAT_INFO"
	.align	4
        /*0000*/ 	.byte	0x02, 0x09, 0x00, 0x00, 0x02, 0x02, 0x01, 0x00, 0x02, 0x05, 0x05, 0x00, 0x03, 0x07, 0x01, 0x01
        /*0010*/ 	.byte	0x02, 0x03, 0x00, 0x00, 0x02, 0x06, 0x01, 0x00, 0x04, 0x0b, 0x08, 0x00, 0x09, 0x00, 0x00, 0x00
        /*0020*/ 	.byte	0x00, 0x00, 0x00, 0x00


//--------------------- .nv.info._Z14KernelKnapsackPjS_ --------------------------
	.section	.nv.info._Z14KernelKnapsackPjS_,"",@"SHT_CUDA_INFO"
	.sectionflags	@""
	.align	4


	//----- nvinfo : EIATTR_CUDA_API_VERSION
	.align		4
        /*0000*/ 	.byte	0x04, 0x37
        /*0002*/ 	.short	(.L_7 - .L_6)
.L_6:
        /*0004*/ 	.word	0x00000082


	//----- nvinfo : EIATTR_KPARAM_INFO
	.align		4
.L_7:
        /*0008*/ 	.byte	0x04, 0x17
        /*000a*/ 	.short	(.L_9 - .L_8)
.L_8:
        /*000c*/ 	.word	0x00000000
        /*0010*/ 	.short	0x0001
        /*0012*/ 	.short	0x0008
        /*0014*/ 	.byte	0x00, 0xf5, 0x21, 0x00


	//----- nvinfo : EIATTR_KPARAM_INFO
	.align		4
.L_9:
        /*0018*/ 	.byte	0x04, 0x17
        /*001a*/ 	.short	(.L_11 - .L_10)
.L_10:
        /*001c*/ 	.word	0x00000000
        /*0020*/ 	.short	0x0000
        /*0022*/ 	.short	0x0000
        /*0024*/ 	.byte	0x00, 0xf5, 0x21, 0x00


	//----- nvinfo : EIATTR_SPARSE_MMA_MASK
	.align		4
.L_11:
        /*0028*/ 	.byte	0x03, 0x50
        /*002a*/ 	.short	0x0000


	//----- nvinfo : EIATTR_MAXREG_COUNT
	.align		4
        /*002c*/ 	.byte	0x03, 0x1b
        /*002e*/ 	.short	0x00ff


	//----- nvinfo : EIATTR_NUM_BARRIERS
	.align		4
        /*0030*/ 	.byte	0x02, 0x4c
        /*0032*/ 	.byte	0x01
	.zero		1


	//----- nvinfo : EIATTR_MERCURY_ISA_VERSION
	.align		4
        /*0034*/ 	.byte	0x03, 0x5f
        /*0036*/ 	.short	0x0101


	//----- nvinfo : EIATTR_VRC_CTA_INIT_COUNT
	.align		4
        /*0038*/ 	.byte	0x02, 0x4a
	.zero		1
	.zero		1


	//----- nvinfo : EIATTR_EXIT_INSTR_OFFSETS
	.align		4
        /*003c*/ 	.byte	0x04, 0x1c
        /*003e*/ 	.short	(.L_13 - .L_12)


	//   ....[0]....
.L_12:
        /*0040*/ 	.word	0x00000280


	//   ....[1]....
        /*0044*/ 	.word	0x00000310


	//----- nvinfo : EIATTR_CRS_STACK_SIZE
	.align		4
.L_13:
        /*0048*/ 	.byte	0x04, 0x1e
        /*004a*/ 	.short	(.L_15 - .L_14)
.L_14:
        /*004c*/ 	.word	0x00000000


	//----- nvinfo : EIATTR_CBANK_PARAM_SIZE
	.align		4
.L_15:
        /*0050*/ 	.byte	0x03, 0x19
        /*0052*/ 	.short	0x0010


	//----- nvinfo : EIATTR_PARAM_CBANK
	.align		4
        /*0054*/ 	.byte	0x04, 0x0a
        /*0056*/ 	.short	(.L_17 - .L_16)
	.align		4
.L_16:
        /*0058*/ 	.word	index@(.nv.constant0._Z14KernelKnapsackPjS_)
        /*005c*/ 	.short	0x0380
        /*005e*/ 	.short	0x0010


	//----- nvinfo : EIATTR_SW_WAR
	.align		4
.L_17:
        /*0060*/ 	.byte	0x04, 0x36
        /*0062*/ 	.short	(.L_19 - .L_18)
.L_18:
        /*0064*/ 	.word	0x00000008
.L_19:


//--------------------- .nv.callgraph             --------------------------
	.section	.nv.callgraph,"",@"SHT_CUDA_CALLGRAPH"
	.align	4
	.sectionentsize	8
	.align		4
        /*0000*/ 	.word	0x00000000
	.align		4
        /*0004*/ 	.word	0xffffffff
	.align		4
        /*0008*/ 	.word	0x00000000
	.align		4
        /*000c*/ 	.word	0xfffffffe
	.align		4
        /*0010*/ 	.word	0x00000000
	.align		4
        /*0014*/ 	.word	0xfffffffd
	.align		4
        /*0018*/ 	.word	0x00000000
	.align		4
        /*001c*/ 	.word	0xfffffffc


//--------------------- .text._Z14KernelKnapsackPjS_ --------------------------
	.section	.text._Z14KernelKnapsackPjS_,"ax",@progbits
	.align	128
        .global         _Z14KernelKnapsackPjS_
        .type           _Z14KernelKnapsackPjS_,@function
        .size           _Z14KernelKnapsackPjS_,(.L_x_5 - _Z14KernelKnapsackPjS_)
        .other          _Z14KernelKnapsackPjS_,@"STO_CUDA_ENTRY STV_DEFAULT"
_Z14KernelKnapsackPjS_:
.text._Z14KernelKnapsackPjS_:
[----:B------:R-:W-:Y:S01]  /*0000*/  LDC R1, c[0x0][0x37c] ;  /* 0x0000df00ff017b82 */ /* 0x000fe20000000800 */
[----:B------:R-:W0:Y:S01]  /*0010*/  S2R R9, SR_TID.X ;  /* 0x0000000000097919 */ /* 0x000e220000002100 */
[----:B------:R-:W1:Y:S06]  /*0020*/  LDCU UR8, c[0x0][0x360] ;  /* 0x00006c00ff0877ac */ /* 0x000e6c0008000800 */
[----:B------:R-:W2:Y:S01]  /*0030*/  LDC.64 R4, c[0x0][0x380] ;  /* 0x0000e000ff047b82 */ /* 0x000ea20000000a00 */
[----:B------:R-:W1:Y:S01]  /*0040*/  S2R R11, SR_CTAID.X ;  /* 0x00000000000b7919 */ /* 0x000e620000002500 */
[----:B------:R-:W3:Y:S01]  /*0050*/  LDCU.64 UR6, c[0x0][0x358] ;  /* 0x00006b00ff0677ac */ /* 0x000ee20008000a00 */
[----:B0-----:R-:W-:-:S04]  /*0060*/  IMAD.SHL.U32 R0, R9, 0x2, RZ ;  /* 0x0000000209007824 */ /* 0x001fc800078e00ff */
[----:B-1----:R-:W-:-:S04]  /*0070*/  IMAD R3, R11, UR8, R0 ;  /* 0x000000080b037c24 */ /* 0x002fc8000f8e0200 */
[C---:B------:R-:W-:Y:S02]  /*0080*/  VIADD R7, R3.reuse, 0x1 ;  /* 0x0000000103077836 */ /* 0x040fe40000000000 */
[----:B--2---:R-:W-:-:S04]  /*0090*/  IMAD.WIDE.U32 R2, R3, 0x4, R4 ;  /* 0x0000000403027825 */ /* 0x004fc800078e0004 */
[----:B------:R-:W-:Y:S02]  /*00a0*/  IMAD.WIDE.U32 R4, R7, 0x4, R4 ;  /* 0x0000000407047825 */ /* 0x000fe400078e0004 */
[----:B---3--:R-:W2:Y:S04]  /*00b0*/  LDG.E R2, desc[UR6][R2.64] ;  /* 0x0000000602027981 */ /* 0x008ea8000c1e1900 */
[----:B------:R-:W3:Y:S01]  /*00c0*/  LDG.E R4, desc[UR6][R4.64] ;  /* 0x0000000604047981 */ /* 0x000ee2000c1e1900 */
[----:B------:R-:W0:Y:S01]  /*00d0*/  S2UR UR5, SR_CgaCtaId ;  /* 0x00000000000579c3 */ /* 0x000e220000008800 */
[----:B------:R-:W-:Y:S01]  /*00e0*/  UMOV UR4, 0x400 ;  /* 0x0000040000047882 */ /* 0x000fe20000000000 */
[----:B------:R-:W-:Y:S02]  /*00f0*/  UISETP.GE.U32.AND UP0, UPT, UR8, 0x2, UPT ;  /* 0x000000020800788c */ /* 0x000fe4000bf06070 */
[----:B0-----:R-:W-:-:S06]  /*0100*/  ULEA UR4, UR5, UR4, 0x18 ;  /* 0x0000000405047291 */ /* 0x001fcc000f8ec0ff */
[----:B------:R-:W-:-:S05]  /*0110*/  LEA R7, R9, UR4, 0x2 ;  /* 0x0000000409077c11 */ /* 0x000fca000f8e10ff */
[----:B--2---:R0:W-:Y:S04]  /*0120*/  STS [R7], R2 ;  /* 0x0000000207007388 */ /* 0x0041e80000000800 */
[----:B---3--:R0:W-:Y:S01]  /*0130*/  STS [R7+0x4], R4 ;  /* 0x0000040407007388 */ /* 0x0081e20000000800 */
[----:B------:R-:W-:Y:S06]  /*0140*/  BAR.SYNC.DEFER_BLOCKING 0x0 ;  /* 0x0000000000007b1d */ /* 0x000fec0000010000 */
[----:B------:R-:W-:Y:S05]  /*0150*/  BRA.U !UP0, `(.L_x_0) ;  /* 0x0000000108447547 */ /* 0x000fea000b800000 */
[----:B------:R-:W-:-:S07]  /*0160*/  HFMA2 R0, -RZ, RZ, 0, 5.9604644775390625e-08 ;  /* 0x00000001ff007431 */ /* 0x000fce00000001ff */
.L_x_3:
[----:B------:R-:W-:Y:S01]  /*0170*/  IMAD.SHL.U32 R0, R0, 0x2, RZ ;  /* 0x0000000200007824 */ /* 0x000fe200078e00ff */
[----:B------:R-:W-:Y:S04]  /*0180*/  BSSY.RECONVERGENT B0, `(.L_x_1) ;  /* 0x000000b000007945 */ /* 0x000fe80003800200 */
[----:B01----:R-:W-:-:S04]  /*0190*/  IADD3 R2, PT, PT, R0, -0x1, RZ ;  /* 0xffffffff00027810 */ /* 0x003fc80007ffe0ff */
[----:B------:R-:W-:-:S13]  /*01a0*/  LOP3.LUT P0, RZ, R2, R9, RZ, 0xc0, !PT ;  /* 0x0000000902ff7212 */ /* 0x000fda000780c0ff */
[----:B------:R-:W-:Y:S05]  /*01b0*/  @P0 BRA `(.L_x_2) ;  /* 0x00000000001c0947 */ /* 0x000fea0003800000 */
[----:B------:R-:W-:Y:S01]  /*01c0*/  LEA R3, R0, R7, 0x2 ;  /* 0x0000000700037211 */ /* 0x000fe200078e10ff */
[----:B------:R-:W-:Y:S04]  /*01d0*/  LDS R2, [R7+0x4] ;  /* 0x0000040007027984 */ /* 0x000fe80000000800 */
[----:B------:R-:W0:Y:S02]  /*01e0*/  LDS R4, [R3+0x4] ;  /* 0x0000040003047984 */ /* 0x000e240000000800 */
[----:B0-----:R-:W-:-:S13]  /*01f0*/  ISETP.GT.U32.AND P0, PT, R2, R4, PT ;  /* 0x000000040200720c */ /* 0x001fda0003f04070 */
[----:B------:R-:W0:Y:S04]  /*0200*/  @P0 LDS R2, [R3] ;  /* 0x0000000003020984 */ /* 0x000e280000000800 */
[----:B------:R1:W-:Y:S04]  /*0210*/  @P0 STS [R7+0x4], R4 ;  /* 0x0000040407000388 */ /* 0x0003e80000000800 */
[----:B0-----:R1:W-:Y:S02]  /*0220*/  @P0 STS [R7], R2 ;  /* 0x0000000207000388 */ /* 0x0013e40000000800 */
.L_x_2:
[----:B------:R-:W-:Y:S05]  /*0230*/  BSYNC.RECONVERGENT B0 ;  /* 0x0000000000007941 */ /* 0x000fea0003800200 */
.L_x_1:
[----:B------:R-:W-:Y:S01]  /*0240*/  BAR.SYNC.DEFER_BLOCKING 0x0 ;  /* 0x0000000000007b1d */ /* 0x000fe20000010000 */
[----:B------:R-:W-:-:S13]  /*0250*/  ISETP.GE.U32.AND P0, PT, R0, UR8, PT ;  /* 0x0000000800007c0c */ /* 0x000fda000bf06070 */
[----:B------:R-:W-:Y:S05]  /*0260*/  @!P0 BRA `(.L_x_3) ;  /* 0xfffffffc00c08947 */ /* 0x000fea000383ffff */
.L_x_0:
[----:B------:R-:W-:-:S13]  /*0270*/  ISETP.NE.AND P0, PT, R9, RZ, PT ;  /* 0x000000ff0900720c */ /* 0x000fda0003f05270 */
[----:B------:R-:W-:Y:S05]  /*0280*/  @P0 EXIT ;  /* 0x000000000000094d */ /* 0x000fea0003800000 */
[----:B------:R-:W2:Y:S01]  /*0290*/  S2UR UR5, SR_CgaCtaId ;  /* 0x00000000000579c3 */ /* 0x000ea20000008800 */
[----:B------:R-:W-:-:S07]  /*02a0*/  UMOV UR4, 0x400 ;  /* 0x0000040000047882 */ /* 0x000fce0000000000 */
[----:B01----:R-:W0:Y:S01]  /*02b0*/  LDC.64 R2, c[0x0][0x388] ;  /* 0x0000e200ff027b82 */ /* 0x003e220000000a00 */
[----:B--2---:R-:W-:Y:S01]  /*02c0*/  ULEA UR4, UR5, UR4, 0x18 ;  /* 0x0000000405047291 */ /* 0x004fe2000f8ec0ff */
[----:B0-----:R-:W-:-:S08]  /*02d0*/  IMAD.WIDE.U32 R2, R11, 0x4, R2 ;  /* 0x000000040b027825 */ /* 0x001fd000078e0002 */
[----:B------:R-:W0:Y:S04]  /*02e0*/  LDS.64 R4, [UR4] ;  /* 0x00000004ff047984 */ /* 0x000e280008000a00 */
[----:B0-----:R-:W-:Y:S04]  /*02f0*/  STG.E desc[UR6][R2.64], R4 ;  /* 0x0000000402007986 */ /* 0x001fe8000c101906 */
[----:B------:R-:W-:Y:S01]  /*0300*/  STG.E desc[UR6][R2.64+0x4], R5 ;  /* 0x0000040502007986 */ /* 0x000fe2000c101906 */
[----:B------:R-:W-:Y:S05]  /*0310*/  EXIT ;  /* 0x000000000000794d */ /* 0x000fea0003800000 */
.L_x_4:
[----:B------:R-:W-:-:S00]  /*0320*/  BRA `(.L_x_4) ;  /* 0xfffffffc00fc7947 */ /* 0x000fc0000383ffff */
[----:B------:R-:W-:-:S00]  /*0330*/  NOP ;  /* 0x0000000000007918 */ /* 0x000fc00000000000 */
        /* <DEDUP_REMOVED lines=12> */
.L_x_5:


//--------------------- .nv.shared._Z14KernelKnapsackPjS_ --------------------------
	.section	.nv.shared._Z14KernelKnapsackPjS_,"aw",@nobits
	.sectionflags	@""
	.align	4
.nv.shared._Z14KernelKnapsackPjS_:
	.zero		5120


//--------------------- .nv.shared.reserved.0     --------------------------
	.section	.nv.shared.reserved.0,"aw",@nobits
	.weak		__nv_reservedSMEM_offset_0_alias
	.size		__nv_reservedSMEM_offset_0_alias, 0, 64
	.other		__nv_reservedSMEM_offset_0_alias,@"STO_CUDA_RESERVED_SHARED STV_DEFAULT"
__nv_reservedSMEM_offset_0_alias:
	.zero		0
	.zero		64


//--------------------- .nv.constant0._Z14KernelKnapsackPjS_ --------------------------
	.section	.nv.constant0._Z14KernelKnapsackPjS_,"a",@progbits
	.sectionflags	@""
	.align	4
.nv.constant0._Z14KernelKnapsackPjS_:
	.zero		912


//--------------------- SYMBOLS --------------------------

	.type		.nv.reservedSmem.offset0,@object
	.size		.nv.reservedSmem.offset0,0x4
	.type		.nv.reservedSmem.cap,@object
	.size		.nv.reservedSmem.cap,0x4
